	.headerflags	@"EF_CUDA_TEXMODE_UNIFIED EF_CUDA_64BIT_ADDRESS EF_CUDA_ACCELERATORS EF_CUDA_SM90 EF_CUDA_VIRTUAL_SM(EF_CUDA_SM90)"
	.elftype	@"ET_EXEC"


//--------------------- .nv.info                  --------------------------
	.section	.nv.info,"",@"SHT_CUDA_INFO"
	.align	4


	//----- nvinfo : EIATTR_REGCOUNT
	.align		4
        /*0000*/ 	.byte	0x04, 0x2f
        /*0002*/ 	.short	(.L_3 - .L_2)
	.align		4
.L_2:
        /*0004*/ 	.word	index@(triton_poi_fused_cat_relu_16)
        /*0008*/ 	.word	0x00000028


	//----- nvinfo : EIATTR_MIN_STACK_SIZE
	.align		4
.L_3:
        /*000c*/ 	.byte	0x04, 0x12
        /*000e*/ 	.short	(.L_5 - .L_4)
	.align		4
.L_4:
        /*0010*/ 	.word	index@(triton_poi_fused_cat_relu_16)
        /*0014*/ 	.word	0x00000000


	//----- nvinfo : EIATTR_FRAME_SIZE
	.align		4
.L_5:
        /*0018*/ 	.byte	0x04, 0x11
        /*001a*/ 	.short	(.L_7 - .L_6)
	.align		4
.L_6:
        /*001c*/ 	.word	index@(triton_poi_fused_cat_relu_16)
        /*0020*/ 	.word	0x00000000


	//----- nvinfo : EIATTR_MIN_STACK_SIZE
	.align		4
.L_7:
        /*0024*/ 	.byte	0x04, 0x12
        /*0026*/ 	.short	(.L_9 - .L_8)
	.align		4
.L_8:
        /*0028*/ 	.word	index@(triton_poi_fused_cat_relu_16)
        /*002c*/ 	.word	0x00000000
.L_9:


//--------------------- .nv.info.triton_poi_fused_cat_relu_16 --------------------------
	.section	.nv.info.triton_poi_fused_cat_relu_16,"",@"SHT_CUDA_INFO"
	.sectionflags	@""
	.align	4


	//----- nvinfo : EIATTR_CUDA_API_VERSION
	.align		4
        /*0000*/ 	.byte	0x04, 0x37
        /*0002*/ 	.short	(.L_11 - .L_10)
.L_10:
        /*0004*/ 	.word	0x0000007c


	//----- nvinfo : EIATTR_KPARAM_INFO
	.align		4
.L_11:
        /*0008*/ 	.byte	0x04, 0x17
        /*000a*/ 	.short	(.L_13 - .L_12)
.L_12:
        /*000c*/ 	.word	0x00000000
        /*0010*/ 	.short	0x0007
        /*0012*/ 	.short	0x0038
        /*0014*/ 	.byte	0x00, 0xf0, 0x11, 0x00


	//----- nvinfo : EIATTR_KPARAM_INFO
	.align		4
.L_13:
        /*0018*/ 	.byte	0x04, 0x17
        /*001a*/ 	.short	(.L_15 - .L_14)
.L_14:
        /*001c*/ 	.word	0x00000000
        /*0020*/ 	.short	0x0006
        /*0022*/ 	.short	0x0030
        /*0024*/ 	.byte	0x00, 0xf4, 0x21, 0x00


	//----- nvinfo : EIATTR_KPARAM_INFO
	.align		4
.L_15:
        /*0028*/ 	.byte	0x04, 0x17
        /*002a*/ 	.short	(.L_17 - .L_16)
.L_16:
        /*002c*/ 	.word	0x00000000
        /*0030*/ 	.short	0x0005
        /*0032*/ 	.short	0x0028
        /*0034*/ 	.byte	0x00, 0xf4, 0x21, 0x00


	//----- nvinfo : EIATTR_KPARAM_INFO
	.align		4
.L_17:
        /*0038*/ 	.byte	0x04, 0x17
        /*003a*/ 	.short	(.L_19 - .L_18)
.L_18:
        /*003c*/ 	.word	0x00000000
        /*0040*/ 	.short	0x0004
        /*0042*/ 	.short	0x0020
        /*0044*/ 	.byte	0x00, 0xf4, 0x21, 0x00


	//----- nvinfo : EIATTR_KPARAM_INFO
	.align		4
.L_19:
        /*0048*/ 	.byte	0x04, 0x17
        /*004a*/ 	.short	(.L_21 - .L_20)
.L_20:
        /*004c*/ 	.word	0x00000000
        /*0050*/ 	.short	0x0003
        /*0052*/ 	.short	0x0018
        /*0054*/ 	.byte	0x00, 0xf4, 0x21, 0x00


	//----- nvinfo : EIATTR_KPARAM_INFO
	.align		4
.L_21:
        /*0058*/ 	.byte	0x04, 0x17
        /*005a*/ 	.short	(.L_23 - .L_22)
.L_22:
        /*005c*/ 	.word	0x00000000
        /*0060*/ 	.short	0x0002
        /*0062*/ 	.short	0x0010
        /*0064*/ 	.byte	0x00, 0xf4, 0x21, 0x00


	//----- nvinfo : EIATTR_KPARAM_INFO
	.align		4
.L_23:
        /*0068*/ 	.byte	0x04, 0x17
        /*006a*/ 	.short	(.L_25 - .L_24)
.L_24:
        /*006c*/ 	.word	0x00000000
        /*0070*/ 	.short	0x0001
        /*0072*/ 	.short	0x0008
        /*0074*/ 	.byte	0x00, 0xf4, 0x21, 0x00


	//----- nvinfo : EIATTR_KPARAM_INFO
	.align		4
.L_25:
        /*0078*/ 	.byte	0x04, 0x17
        /*007a*/ 	.short	(.L_27 - .L_26)
.L_26:
        /*007c*/ 	.word	0x00000000
        /*0080*/ 	.short	0x0000
        /*0082*/ 	.short	0x0000
        /*0084*/ 	.byte	0x00, 0xf4, 0x21, 0x00


	//----- nvinfo : EIATTR_SPARSE_MMA_MASK
	.align		4
.L_27:
        /*0088*/ 	.byte	0x03, 0x50
        /*008a*/ 	.short	0x0000


	//----- nvinfo : EIATTR_MAXREG_COUNT
	.align		4
        /*008c*/ 	.byte	0x03, 0x1b
        /*008e*/ 	.short	0x00ff


	//----- nvinfo : EIATTR_EXIT_INSTR_OFFSETS
	.align		4
        /*0090*/ 	.byte	0x04, 0x1c
        /*0092*/ 	.short	(.L_29 - .L_28)


	//   ....[0]....
.L_28:
        /*0094*/ 	.word	0x00000fd0


	//----- nvinfo : EIATTR_REQNTID
	.align		4
.L_29:
        /*0098*/ 	.byte	0x04, 0x10
        /*009a*/ 	.short	(.L_31 - .L_30)
.L_30:
        /*009c*/ 	.word	0x00000080
        /*00a0*/ 	.word	0x00000001
        /*00a4*/ 	.word	0x00000001


	//----- nvinfo : EIATTR_CBANK_PARAM_SIZE
	.align		4
.L_31:
        /*00a8*/ 	.byte	0x03, 0x19
        /*00aa*/ 	.short	0x003c


	//----- nvinfo : EIATTR_PARAM_CBANK
	.align		4
        /*00ac*/ 	.byte	0x04, 0x0a
        /*00ae*/ 	.short	(.L_33 - .L_32)
	.align		4
.L_32:
        /*00b0*/ 	.word	index@(.nv.constant0.triton_poi_fused_cat_relu_16)
        /*00b4*/ 	.short	0x0210
        /*00b6*/ 	.short	0x003c


	//----- nvinfo : EIATTR_SW_WAR
	.align		4
.L_33:
        /*00b8*/ 	.byte	0x04, 0x36
        /*00ba*/ 	.short	(.L_35 - .L_34)
.L_34:
        /*00bc*/ 	.word	0x00000008
.L_35:


//--------------------- .nv.callgraph             --------------------------
	.section	.nv.callgraph,"",@"SHT_CUDA_CALLGRAPH"
	.align	4
	.sectionentsize	8
	.align		4
        /*0000*/ 	.word	0x00000000
	.align		4
        /*0004*/ 	.word	0xffffffff
	.align		4
        /*0008*/ 	.word	0x00000000
	.align		4
        /*000c*/ 	.word	0xfffffffe
	.align		4
        /*0010*/ 	.word	0x00000000
	.align		4
        /*0014*/ 	.word	0xfffffffd
	.align		4
        /*0018*/ 	.word	0x00000000
	.align		4
        /*001c*/ 	.word	0xfffffffc


//--------------------- .nv.constant4             --------------------------
	.section	.nv.constant4,"a",@progbits
	.align	8
	.align		8
.nv.constant4:
        /*0000*/ 	.dword	_$_str
	.align		8
        /*0008*/ 	.dword	_$_str_$_2


//--------------------- .text.triton_poi_fused_cat_relu_16 --------------------------
	.section	.text.triton_poi_fused_cat_relu_16,"ax",@progbits
	.align	128
        .global         triton_poi_fused_cat_relu_16
        .type           triton_poi_fused_cat_relu_16,@function
        .size           triton_poi_fused_cat_relu_16,(.L_x_1 - triton_poi_fused_cat_relu_16)
        .other          triton_poi_fused_cat_relu_16,@"STO_CUDA_ENTRY STV_DEFAULT"
triton_poi_fused_cat_relu_16:
.text.triton_poi_fused_cat_relu_16:
[----:B------:R-:W-:Y:S01]  /*0000*/  LDC R1, c[0x0][0x28] ;  /* 0x00000a00ff017b82 */ /* 0x000fe20000000800 */
[----:B------:R-:W1:Y:S07]  /*0010*/  S2R R0, SR_TID.X ;  /* 0x0000000000007919 */ /* 0x000e6e0000002100 */
[----:B------:R-:W2:Y:S01]  /*0020*/  LDC.64 R22, c[0x0][0x220] ;  /* 0x00008800ff167b82 */ /* 0x000ea20000000a00 */
[----:B------:R-:W-:Y:S01]  /*0030*/  ULDC.64 UR6, c[0x0][0x218] ;  /* 0x0000860000067ab9 */ /* 0x000fe20000000a00 */
[----:B------:R-:W-:Y:S01]  /*0040*/  CS2R R8, SRZ ;  /* 0x0000000000087805 */ /* 0x000fe2000001ff00 */
[----:B------:R-:W3:Y:S01]  /*0050*/  S2R R3, SR_CTAID.X ;  /* 0x0000000000037919 */ /* 0x000ee20000002500 */
[----:B------:R-:W-:-:S02]  /*0060*/  CS2R R10, SRZ ;  /* 0x00000000000a7805 */ /* 0x000fc4000001ff00 */
[----:B------:R-:W-:Y:S01]  /*0070*/  CS2R R6, SRZ ;  /* 0x0000000000067805 */ /* 0x000fe2000001ff00 */
[----:B------:R-:W-:Y:S01]  /*0080*/  ULDC.64 UR4, c[0x0][0x208] ;  /* 0x0000820000047ab9 */ /* 0x000fe20000000a00 */
[----:B------:R-:W-:Y:S02]  /*0090*/  CS2R R14, SRZ ;  /* 0x00000000000e7805 */ /* 0x000fe4000001ff00 */
[----:B------:R-:W-:Y:S02]  /*00a0*/  CS2R R16, SRZ ;  /* 0x0000000000107805 */ /* 0x000fe4000001ff00 */
[----:B------:R-:W-:Y:S01]  /*00b0*/  CS2R R18, SRZ ;  /* 0x0000000000127805 */ /* 0x000fe2000001ff00 */
[----:B------:R-:W4:Y:S08]  /*00c0*/  LDC.64 R32, c[0x0][0x210] ;  /* 0x00008400ff207b82 */ /* 0x000f300000000a00 */
[----:B------:R-:W5:Y:S08]  /*00d0*/  LDC.64 R34, c[0x0][0x230] ;  /* 0x00008c00ff227b82 */ /* 0x000f700000000a00 */
[----:B------:R-:W4:Y:S01]  /*00e0*/  LDC.64 R36, c[0x0][0x238] ;  /* 0x00008e00ff247b82 */ /* 0x000f220000000a00 */
[----:B-1----:R-:W-:Y:S01]  /*00f0*/  IMAD.SHL.U32 R0, R0, 0x4, RZ ;  /* 0x0000000400007824 */ /* 0x002fe200078e00ff */
[----:B---3--:R-:W-:-:S04]  /*0100*/  SHF.R.S32.HI R5, RZ, 0x15, R3 ;  /* 0x00000015ff057819 */ /* 0x008fc80000011403 */
[----:B------:R-:W-:Y:S02]  /*0110*/  LOP3.LUT R0, R0, 0x1fc, RZ, 0xc0, !PT ;  /* 0x000001fc00007812 */ /* 0x000fe400078ec0ff */
[----:B------:R-:W-:-:S03]  /*0120*/  SGXT R5, R5, 0x1 ;  /* 0x000000010505781a */ /* 0x000fc60000000200 */
[----:B------:R-:W-:-:S05]  /*0130*/  IMAD R30, R3, 0x400, R0 ;  /* 0x00000400031e7824 */ /* 0x000fca00078e0200 */
[----:B------:R-:W-:Y:S02]  /*0140*/  LEA.HI R5, R5, R30, RZ, 0x9 ;  /* 0x0000001e05057211 */ /* 0x000fe400078f48ff */
[----:B------:R-:W-:-:S03]  /*0150*/  SHF.R.S32.HI R3, RZ, 0x1f, R30 ;  /* 0x0000001fff037819 */ /* 0x000fc6000001141e */
[----:B------:R-:W-:Y:S01]  /*0160*/  VIADD R5, R5, 0x200 ;  /* 0x0000020005057836 */ /* 0x000fe20000000000 */
[----:B------:R-:W-:-:S04]  /*0170*/  LEA.HI R0, R3, R30, RZ, 0x9 ;  /* 0x0000001e03007211 */ /* 0x000fc800078f48ff */
[----:B------:R-:W-:Y:S02]  /*0180*/  LOP3.LUT R3, R0, 0xfffffe00, RZ, 0xc0, !PT ;  /* 0xfffffe0000037812 */ /* 0x000fe400078ec0ff */
[----:B------:R-:W-:Y:S02]  /*0190*/  SHF.R.S32.HI R5, RZ, 0x9, R5 ;  /* 0x00000009ff057819 */ /* 0x000fe40000011405 */
[----:B------:R-:W-:Y:S01]  /*01a0*/  SHF.R.S32.HI R25, RZ, 0x9, R0 ;  /* 0x00000009ff197819 */ /* 0x000fe20000011400 */
[----:B------:R-:W-:Y:S02]  /*01b0*/  IMAD.IADD R24, R30, 0x1, -R3 ;  /* 0x000000011e187824 */ /* 0x000fe400078e0a03 */
[----:B------:R-:W-:Y:S02]  /*01c0*/  IMAD.SHL.U32 R21, R5, 0x100, RZ ;  /* 0x0000010005157824 */ /* 0x000fe400078e00ff */
[----:B--2---:R-:W-:Y:S01]  /*01d0*/  IMAD.WIDE R22, R24, 0x4, R22 ;  /* 0x0000000418167825 */ /* 0x004fe200078e0216 */
[----:B------:R-:W-:-:S02]  /*01e0*/  SHF.R.S32.HI R12, RZ, 0x1f, R24 ;  /* 0x0000001fff0c7819 */ /* 0x000fc40000011418 */
[----:B------:R-:W-:-:S04]  /*01f0*/  IADD3 R3, P0, R24, R21, RZ ;  /* 0x0000001518037210 */ /* 0x000fc80007f1e0ff */
[----:B------:R-:W-:Y:S02]  /*0200*/  LEA.HI.X.SX32 R4, R21, R12, 0x1, P0 ;  /* 0x0000000c15047211 */ /* 0x000fe400000f0eff */
[----:B------:R-:W-:Y:S02]  /*0210*/  ISETP.GT.AND P0, PT, R24, 0xff, PT ;  /* 0x000000ff1800780c */ /* 0x000fe40003f04270 */
[----:B------:R-:W-:-:S04]  /*0220*/  LEA R2, P1, R3, UR6, 0x2 ;  /* 0x0000000603027c11 */ /* 0x000fc8000f8210ff */
[----:B------:R-:W-:Y:S02]  /*0230*/  LEA.HI.X R3, R3, UR7, R4, 0x2, P1 ;  /* 0x0000000703037c11 */ /* 0x000fe400088f1404 */
[----:B------:R-:W-:-:S05]  /*0240*/  CS2R R4, SRZ ;  /* 0x0000000000047805 */ /* 0x000fca000001ff00 */
[----:B------:R1:W2:Y:S04]  /*0250*/  @P0 LDG.E.EL.128 R8, desc[UR4][R2.64+-0x400] ;  /* 0xfffc000402080981 */ /* 0x0002a8000c2e1d00 */
[----:B------:R-:W3:Y:S01]  /*0260*/  @P0 LDG.E.EL.128 R4, desc[UR4][R22.64+-0x400] ;  /* 0xfffc000416040981 */ /* 0x000ee2000c2e1d00 */
[----:B------:R-:W-:-:S05]  /*0270*/  IMAD.SHL.U32 R25, R25, 0x100, RZ ;  /* 0x0000010019197824 */ /* 0x000fca00078e00ff */
[----:B------:R-:W-:Y:S01]  /*0280*/  IADD3 R0, P1, R24, R25, RZ ;  /* 0x0000001918007210 */ /* 0x000fe20007f3e0ff */
[----:B-1----:R-:W1:Y:S03]  /*0290*/  LDC.64 R2, c[0x0][0x228] ;  /* 0x00008a00ff027b82 */ /* 0x002e660000000a00 */
[----:B------:R-:W-:Y:S02]  /*02a0*/  LEA.HI.X.SX32 R13, R25, R12, 0x1, P1 ;  /* 0x0000000c190d7211 */ /* 0x000fe400008f0eff */
[----:B------:R-:W-:-:S04]  /*02b0*/  LEA R28, P1, R0, UR6, 0x2 ;  /* 0x00000006001c7c11 */ /* 0x000fc8000f8210ff */
[----:B------:R-:W-:Y:S02]  /*02c0*/  LEA.HI.X R29, R0, UR7, R13, 0x2, P1 ;  /* 0x00000007001d7c11 */ /* 0x000fe400088f140d */
[----:B------:R-:W-:-:S03]  /*02d0*/  CS2R R12, SRZ ;  /* 0x00000000000c7805 */ /* 0x000fc6000001ff00 */
[----:B------:R-:W5:Y:S04]  /*02e0*/  @P0 LDG.E.EL.128 R16, desc[UR4][R28.64+-0x400] ;  /* 0xfffc00041c100981 */ /* 0x000f68000c2e1d00 */
[----:B------:R4:W5:Y:S01]  /*02f0*/  @P0 LDG.E.EL.128 R12, desc[UR4][R22.64+-0x400] ;  /* 0xfffc0004160c0981 */ /* 0x000962000c2e1d00 */
[C---:B------:R-:W-:Y:S02]  /*0300*/  IMAD.IADD R27, R24.reuse, 0x1, R25 ;  /* 0x00000001181b7824 */ /* 0x040fe400078e0219 */
[----:B------:R-:W-:Y:S02]  /*0310*/  IMAD.IADD R21, R24, 0x1, R21 ;  /* 0x0000000118157824 */ /* 0x000fe400078e0215 */
[----:B----4-:R-:W-:-:S04]  /*0320*/  IMAD.WIDE R26, R27, 0x4, R32 ;  /* 0x000000041b1a7825 */ /* 0x010fc800078e0220 */
[----:B------:R-:W-:Y:S01]  /*0330*/  IMAD.WIDE R32, R21, 0x4, R32 ;  /* 0x0000000415207825 */ /* 0x000fe200078e0220 */
[----:B------:R-:W-:Y:S02]  /*0340*/  CS2R R20, SRZ ;  /* 0x0000000000147805 */ /* 0x000fe4000001ff00 */
[----:B------:R-:W-:Y:S02]  /*0350*/  CS2R R22, SRZ ;  /* 0x0000000000167805 */ /* 0x000fe4000001ff00 */
[----:B--2---:R-:W-:Y:S02]  /*0360*/  SEL R0, R11, RZ, P0 ;  /* 0x000000ff0b007207 */ /* 0x004fe40000000000 */
[----:B------:R-:W-:Y:S02]  /*0370*/  SEL R11, R10, RZ, P0 ;  /* 0x000000ff0a0b7207 */ /* 0x000fe40000000000 */
[----:B---3--:R-:W-:-:S05]  /*0380*/  SEL R6, R6, RZ, P0 ;  /* 0x000000ff06067207 */ /* 0x008fca0000000000 */
[----:B0-----:R-:W-:Y:S01]  /*0390*/  FADD R28, R11, -R6 ;  /* 0x800000060b1c7221 */ /* 0x001fe20000000000 */
[----:B-1----:R-:W-:-:S05]  /*03a0*/  IMAD.WIDE R10, R24, 0x4, R2 ;  /* 0x00000004180a7825 */ /* 0x002fca00078e0202 */
[----:B------:R-:W2:Y:S01]  /*03b0*/  @P0 LDG.E.EL.128 R20, desc[UR4][R10.64+-0x400] ;  /* 0xfffc00040a140981 */ /* 0x000ea2000c2e1d00 */
[----:B------:R-:W-:Y:S02]  /*03c0*/  SEL R7, R7, RZ, P0 ;  /* 0x000000ff07077207 */ /* 0x000fe40000000000 */
[----:B------:R-:W-:-:S03]  /*03d0*/  SEL R2, R8, RZ, P0 ;  /* 0x000000ff08027207 */ /* 0x000fc60000000000 */
[----:B------:R-:W-:Y:S01]  /*03e0*/  FADD R29, R0, -R7 ;  /* 0x80000007001d7221 */ /* 0x000fe20000000000 */
[----:B------:R-:W-:Y:S02]  /*03f0*/  SEL R0, R5, RZ, P0 ;  /* 0x000000ff05007207 */ /* 0x000fe40000000000 */
[----:B------:R-:W-:Y:S02]  /*0400*/  SEL R7, R4, RZ, P0 ;  /* 0x000000ff04077207 */ /* 0x000fe40000000000 */
[----:B-----5:R-:W-:Y:S02]  /*0410*/  SEL R5, R18, RZ, P0 ;  /* 0x000000ff12057207 */ /* 0x020fe40000000000 */
[----:B------:R-:W-:Y:S01]  /*0420*/  SEL R14, R14, RZ, P0 ;  /* 0x000000ff0e0e7207 */ /* 0x000fe20000000000 */
[----:B------:R-:W-:Y:S01]  /*0430*/  FADD R2, R2, -R7 ;  /* 0x8000000702027221 */ /* 0x000fe20000000000 */
[----:B------:R-:W-:-:S03]  /*0440*/  CS2R R6, SRZ ;  /* 0x0000000000067805 */ /* 0x000fc6000001ff00 */
[----:B------:R-:W-:Y:S01]  /*0450*/  FADD R18, R5, -R14 ;  /* 0x8000000e05127221 */ /* 0x000fe20000000000 */
[----:B------:R-:W-:-:S06]  /*0460*/  CS2R R4, SRZ ;  /* 0x0000000000047805 */ /* 0x000fcc000001ff00 */
[----:B------:R0:W3:Y:S01]  /*0470*/  @P0 LDG.E.EL.128 R4, desc[UR4][R10.64+-0x400] ;  /* 0xfffc00040a040981 */ /* 0x0000e2000c2e1d00 */
[----:B------:R-:W-:Y:S02]  /*0480*/  SEL R3, R9, RZ, P0 ;  /* 0x000000ff09037207 */ /* 0x000fe40000000000 */
[----:B------:R-:W-:-:S03]  /*0490*/  SEL R15, R15, RZ, P0 ;  /* 0x000000ff0f0f7207 */ /* 0x000fc60000000000 */
[----:B------:R-:W-:Y:S01]  /*04a0*/  FADD R3, R3, -R0 ;  /* 0x8000000003037221 */ /* 0x000fe20000000000 */
[----:B------:R-:W-:-:S05]  /*04b0*/  SEL R0, R19, RZ, P0 ;  /* 0x000000ff13007207 */ /* 0x000fca0000000000 */
[----:B------:R-:W-:Y:S01]  /*04c0*/  FADD R0, R0, -R15 ;  /* 0x8000000f00007221 */ /* 0x000fe20000000000 */
[----:B------:R-:W-:Y:S02]  /*04d0*/  SEL R17, R17, RZ, P0 ;  /* 0x000000ff11117207 */ /* 0x000fe40000000000 */
[----:B0-----:R-:W-:Y:S01]  /*04e0*/  SEL R10, R12, RZ, P0 ;  /* 0x000000ff0c0a7207 */ /* 0x001fe20000000000 */
[----:B------:R-:W-:-:S04]  /*04f0*/  IMAD.WIDE R34, R24, 0x4, R34 ;  /* 0x0000000418227825 */ /* 0x000fc800078e0222 */
[----:B------:R-:W-:Y:S01]  /*0500*/  IMAD.WIDE R36, R24, 0x4, R36 ;  /* 0x0000000418247825 */ /* 0x000fe200078e0224 */
[----:B--2---:R-:W-:Y:S02]  /*0510*/  SEL R14, R22, RZ, P0 ;  /* 0x000000ff160e7207 */ /* 0x004fe40000000000 */
[----:B------:R-:W-:Y:S02]  /*0520*/  SEL R15, R21, RZ, P0 ;  /* 0x000000ff150f7207 */ /* 0x000fe40000000000 */
[----:B------:R-:W-:Y:S01]  /*0530*/  SEL R19, R20, RZ, P0 ;  /* 0x000000ff14137207 */ /* 0x000fe20000000000 */
[----:B------:R-:W-:Y:S02]  /*0540*/  FADD R14, R14, 9.9999997473787516356e-06 ;  /* 0x3727c5ac0e0e7421 */ /* 0x000fe40000000000 */
[----:B------:R-:W-:Y:S02]  /*0550*/  FADD R15, R15, 9.9999997473787516356e-06 ;  /* 0x3727c5ac0f0f7421 */ /* 0x000fe40000000000 */
[----:B------:R-:W-:-:S02]  /*0560*/  FADD R19, R19, 9.9999997473787516356e-06 ;  /* 0x3727c5ac13137421 */ /* 0x000fc40000000000 */
[----:B------:R-:W0:Y:S08]  /*0570*/  MUFU.SQRT R14, R14 ;  /* 0x0000000e000e7308 */ /* 0x000e300000002000 */
[----:B------:R-:W1:Y:S01]  /*0580*/  MUFU.SQRT R15, R15 ;  /* 0x0000000f000f7308 */ /* 0x000e620000002000 */
[----:B------:R-:W-:-:S07]  /*0590*/  SEL R9, R23, RZ, P0 ;  /* 0x000000ff17097207 */ /* 0x000fce0000000000 */
[----:B------:R-:W2:Y:S01]  /*05a0*/  MUFU.SQRT R19, R19 ;  /* 0x0000001300137308 */ /* 0x000ea20000002000 */
[----:B0-----:R-:W-:Y:S01]  /*05b0*/  FSETP.GT.AND P2, PT, R14, 8.50705917302346158658e+37, PT ;  /* 0x7e8000000e00780b */ /* 0x001fe20003f44000 */
[----:B------:R-:W-:Y:S01]  /*05c0*/  FADD R9, R9, 9.9999997473787516356e-06 ;  /* 0x3727c5ac09097421 */ /* 0x000fe20000000000 */
[----:B---3--:R-:W-:Y:S02]  /*05d0*/  SEL R4, R4, RZ, P0 ;  /* 0x000000ff04047207 */ /* 0x008fe40000000000 */
[----:B------:R-:W-:Y:S02]  /*05e0*/  FSETP.GEU.AND P3, PT, R14, 1.175494350822287508e-38, PT ;  /* 0x008000000e00780b */ /* 0x000fe40003f6e000 */
[C---:B-1----:R-:W-:Y:S01]  /*05f0*/  FSETP.GT.AND P4, PT, R15.reuse, 8.50705917302346158658e+37, PT ;  /* 0x7e8000000f00780b */ /* 0x042fe20003f84000 */
[----:B------:R-:W-:Y:S01]  /*0600*/  FADD R4, R4, 9.9999997473787516356e-06 ;  /* 0x3727c5ac04047421 */ /* 0x000fe20000000000 */
[----:B------:R-:W-:Y:S01]  /*0610*/  FSETP.GEU.AND P6, PT, R15, 1.175494350822287508e-38, PT ;  /* 0x008000000f00780b */ /* 0x000fe20003fce000 */
[----:B------:R-:W0:Y:S01]  /*0620*/  MUFU.SQRT R9, R9 ;  /* 0x0000000900097308 */ /* 0x000e220000002000 */
[----:B--2---:R-:W-:-:S02]  /*0630*/  FSETP.GT.AND P1, PT, R19, 8.50705917302346158658e+37, PT ;  /* 0x7e8000001300780b */ /* 0x004fc40003f24000 */
[----:B------:R-:W-:-:S05]  /*0640*/  FSETP.GEU.AND P5, PT, R19, 1.175494350822287508e-38, PT ;  /* 0x008000001300780b */ /* 0x000fca0003fae000 */
[----:B------:R1:W2:Y:S01]  /*0650*/  MUFU.SQRT R8, R4 ;  /* 0x0000000400087308 */ /* 0x0002a20000002000 */
[----:B------:R-:W-:Y:S01]  /*0660*/  SEL R20, R13, RZ, P0 ;  /* 0x000000ff0d147207 */ /* 0x000fe20000000000 */
[----:B------:R-:W-:Y:S01]  /*0670*/  @P2 FMUL R14, R14, 0.25 ;  /* 0x3e8000000e0e2820 */ /* 0x000fe20000400000 */
[----:B------:R-:W-:Y:S01]  /*0680*/  SEL R13, R16, RZ, P0 ;  /* 0x000000ff100d7207 */ /* 0x000fe20000000000 */
[----:B------:R-:W-:Y:S01]  /*0690*/  @P4 FMUL R15, R15, 0.25 ;  /* 0x3e8000000f0f4820 */ /* 0x000fe20000400000 */
[----:B------:R-:W-:Y:S01]  /*06a0*/  SEL R6, R6, RZ, P0 ;  /* 0x000000ff06067207 */ /* 0x000fe20000000000 */
[----:B-1----:R-:W-:Y:S02]  /*06b0*/  IMAD.MOV.U32 R4, RZ, RZ, 0x3e800000 ;  /* 0x3e800000ff047424 */ /* 0x002fe400078e00ff */
[----:B------:R-:W-:Y:S01]  /*06c0*/  FADD R17, R17, -R20 ;  /* 0x8000001411117221 */ /* 0x000fe20000000000 */
[----:B------:R-:W-:Y:S01]  /*06d0*/  SEL R7, R7, RZ, P0 ;  /* 0x000000ff07077207 */ /* 0x000fe20000000000 */
[----:B------:R-:W-:Y:S01]  /*06e0*/  @!P3 FMUL R14, R14, 16777216 ;  /* 0x4b8000000e0eb820 */ /* 0x000fe20000400000 */
[----:B------:R-:W-:Y:S01]  /*06f0*/  @P1 FMUL R19, R19, 0.25 ;  /* 0x3e80000013131820 */ /* 0x000fe20000400000 */
[----:B------:R-:W-:Y:S01]  /*0700*/  FSEL R20, R4, 1, P1 ;  /* 0x3f80000004147808 */ /* 0x000fe20000800000 */
[----:B------:R-:W-:Y:S01]  /*0710*/  @!P6 FMUL R15, R15, 16777216 ;  /* 0x4b8000000f0fe820 */ /* 0x000fe20000400000 */
[----:B------:R-:W-:Y:S01]  /*0720*/  SEL R5, R5, RZ, P0 ;  /* 0x000000ff05057207 */ /* 0x000fe20000000000 */
[----:B------:R-:W-:Y:S01]  /*0730*/  FADD R16, R13, -R10 ;  /* 0x8000000a0d107221 */ /* 0x000fe20000000000 */
[----:B------:R-:W-:Y:S01]  /*0740*/  FADD R13, R6, 9.9999997473787516356e-06 ;  /* 0x3727c5ac060d7421 */ /* 0x000fe20000000000 */
[----:B------:R-:W-:Y:S01]  /*0750*/  FADD R7, R7, 9.9999997473787516356e-06 ;  /* 0x3727c5ac07077421 */ /* 0x000fe20000000000 */
[----:B------:R-:W-:Y:S01]  /*0760*/  @!P5 FMUL R19, R19, 16777216 ;  /* 0x4b8000001313d820 */ /* 0x000fe20000400000 */
[----:B------:R-:W-:Y:S01]  /*0770*/  @!P5 FMUL R20, R20, 16777216 ;  /* 0x4b8000001414d820 */ /* 0x000fe20000400000 */
[----:B------:R1:W-:Y:S01]  /*0780*/  MUFU.RCP R12, R15 ;  /* 0x0000000f000c7308 */ /* 0x0003e20000001000 */
[----:B------:R-:W-:Y:S01]  /*0790*/  FADD R5, R5, 9.9999997473787516356e-06 ;  /* 0x3727c5ac05057421 */ /* 0x000fe20000000000 */
[----:B0-----:R-:W-:-:S02]  /*07a0*/  FSETP.GT.AND P5, PT, R9, 8.50705917302346158658e+37, PT ;  /* 0x7e8000000900780b */ /* 0x001fc40003fa4000 */
[----:B------:R-:W-:-:S04]  /*07b0*/  FSETP.GEU.AND P1, PT, R9, 1.175494350822287508e-38, PT ;  /* 0x008000000900780b */ /* 0x000fc80003f2e000 */
[----:B------:R-:W0:Y:S01]  /*07c0*/  MUFU.RCP R14, R14 ;  /* 0x0000000e000e7308 */ /* 0x000e220000001000 */
[----:B-1----:R-:W-:Y:S02]  /*07d0*/  FSEL R15, R4, 1, P2 ;  /* 0x3f800000040f7808 */ /* 0x002fe40001000000 */
[----:B--2---:R-:W-:-:S05]  /*07e0*/  FSETP.GT.AND P2, PT, R8, 8.50705917302346158658e+37, PT ;  /* 0x7e8000000800780b */ /* 0x004fca0003f44000 */
[----:B------:R-:W1:Y:S01]  /*07f0*/  MUFU.SQRT R6, R7 ;  /* 0x0000000700067308 */ /* 0x000e620000002000 */
[----:B------:R-:W-:Y:S01]  /*0800*/  @!P3 FMUL R15, R15, 16777216 ;  /* 0x4b8000000f0fb820 */ /* 0x000fe20000400000 */
[----:B------:R-:W-:-:S06]  /*0810*/  FSETP.GEU.AND P3, PT, R8, 1.175494350822287508e-38, PT ;  /* 0x008000000800780b */ /* 0x000fcc0003f6e000 */
[----:B------:R-:W2:Y:S08]  /*0820*/  MUFU.SQRT R13, R13 ;  /* 0x0000000d000d7308 */ /* 0x000eb00000002000 */
[----:B------:R3:W4:Y:S01]  /*0830*/  MUFU.SQRT R10, R5 ;  /* 0x00000005000a7308 */ /* 0x0007220000002000 */
[----:B------:R-:W-:Y:S01]  /*0840*/  @P5 FMUL R9, R9, 0.25 ;  /* 0x3e80000009095820 */ /* 0x000fe20000400000 */
[----:B0-----:R-:W-:Y:S01]  /*0850*/  FMUL R15, R14, R15 ;  /* 0x0000000f0e0f7220 */ /* 0x001fe20000400000 */
[----:B------:R-:W-:Y:S01]  /*0860*/  FSEL R14, R4, 1, P5 ;  /* 0x3f800000040e7808 */ /* 0x000fe20002800000 */
[----:B------:R-:W-:Y:S01]  /*0870*/  @P2 FMUL R8, R8, 0.25 ;  /* 0x3e80000008082820 */ /* 0x000fe20000400000 */
[----:B------:R-:W-:-:S03]  /*0880*/  @!P1 FMUL R9, R9, 16777216 ;  /* 0x4b80000009099820 */ /* 0x000fc60000400000 */
[----:B------:R0:W-:Y:S01]  /*0890*/  MUFU.RCP R11, R19 ;  /* 0x00000013000b7308 */ /* 0x0001e20000001000 */
[----:B---3--:R-:W-:Y:S02]  /*08a0*/  FSEL R5, R4, 1, P2 ;  /* 0x3f80000004057808 */ /* 0x008fe40001000000 */
[----:B-1----:R-:W-:Y:S02]  /*08b0*/  FSETP.GT.AND P2, PT, R6, 8.50705917302346158658e+37, PT ;  /* 0x7e8000000600780b */ /* 0x002fe40003f44000 */
[----:B--2---:R-:W-:Y:S01]  /*08c0*/  FSETP.GT.AND P5, PT, R13, 8.50705917302346158658e+37, PT ;  /* 0x7e8000000d00780b */ /* 0x004fe20003fa4000 */
[----:B------:R-:W-:Y:S01]  /*08d0*/  @!P3 FMUL R8, R8, 16777216 ;  /* 0x4b8000000808b820 */ /* 0x000fe20000400000 */
[----:B0-----:R-:W-:Y:S01]  /*08e0*/  FSEL R19, R4, 1, P4 ;  /* 0x3f80000004137808 */ /* 0x001fe20002000000 */
[----:B------:R-:W-:Y:S01]  /*08f0*/  @!P3 FMUL R5, R5, 16777216 ;  /* 0x4b8000000505b820 */ /* 0x000fe20000400000 */
[----:B----4-:R-:W-:Y:S01]  /*0900*/  FSETP.GT.AND P4, PT, R10, 8.50705917302346158658e+37, PT ;  /* 0x7e8000000a00780b */ /* 0x010fe20003f84000 */
[----:B------:R-:W-:Y:S01]  /*0910*/  @!P1 FMUL R14, R14, 16777216 ;  /* 0x4b8000000e0e9820 */ /* 0x000fe20000400000 */
[----:B------:R-:W-:Y:S01]  /*0920*/  FSETP.GEU.AND P3, PT, R6, 1.175494350822287508e-38, PT ;  /* 0x008000000600780b */ /* 0x000fe20003f6e000 */
[----:B------:R-:W-:Y:S01]  /*0930*/  @!P6 FMUL R19, R19, 16777216 ;  /* 0x4b8000001313e820 */ /* 0x000fe20000400000 */
[----:B------:R-:W-:Y:S01]  /*0940*/  FSETP.GEU.AND P1, PT, R13, 1.175494350822287508e-38, PT ;  /* 0x008000000d00780b */ /* 0x000fe20003f2e000 */
[----:B------:R-:W0:Y:S01]  /*0950*/  MUFU.RCP R9, R9 ;  /* 0x0000000900097308 */ /* 0x000e220000001000 */
[----:B------:R-:W-:Y:S01]  /*0960*/  FSETP.GEU.AND P6, PT, R10, 1.175494350822287508e-38, PT ;  /* 0x008000000a00780b */ /* 0x000fe20003fce000 */
[----:B------:R-:W-:-:S02]  /*0970*/  @P2 FMUL R6, R6, 0.25 ;  /* 0x3e80000006062820 */ /* 0x000fc40000400000 */
[----:B------:R-:W-:-:S04]  /*0980*/  @P5 FMUL R13, R13, 0.25 ;  /* 0x3e8000000d0d5820 */ /* 0x000fc80000400000 */
[----:B------:R-:W1:Y:S01]  /*0990*/  MUFU.RCP R8, R8 ;  /* 0x0000000800087308 */ /* 0x000e620000001000 */
[----:B------:R-:W-:Y:S01]  /*09a0*/  @P4 FMUL R10, R10, 0.25 ;  /* 0x3e8000000a0a4820 */ /* 0x000fe20000400000 */
[----:B------:R-:W-:Y:S02]  /*09b0*/  @!P3 FMUL R6, R6, 16777216 ;  /* 0x4b8000000606b820 */ /* 0x000fe40000400000 */
[----:B------:R-:W-:Y:S01]  /*09c0*/  @!P1 FMUL R13, R13, 16777216 ;  /* 0x4b8000000d0d9820 */ /* 0x000fe20000400000 */
[----:B------:R-:W-:Y:S01]  /*09d0*/  FMUL R12, R12, R19 ;  /* 0x000000130c0c7220 */ /* 0x000fe20000400000 */
[----:B------:R-:W-:Y:S01]  /*09e0*/  @!P6 FMUL R10, R10, 16777216 ;  /* 0x4b8000000a0ae820 */ /* 0x000fe20000400000 */
[----:B0-----:R-:W-:Y:S01]  /*09f0*/  FMUL R19, R9, R14 ;  /* 0x0000000e09137220 */ /* 0x001fe20000400000 */
[----:B------:R-:W-:Y:S01]  /*0a00*/  FMUL R11, R11, R20 ;  /* 0x000000140b0b7220 */ /* 0x000fe20000400000 */
[----:B------:R-:W0:Y:S03]  /*0a10*/  MUFU.RCP R9, R13 ;  /* 0x0000000d00097308 */ /* 0x000e260000001000 */
[----:B------:R-:W-:-:S05]  /*0a20*/  FMUL R16, R11, R16 ;  /* 0x000000100b107220 */ /* 0x000fca0000400000 */
[----:B------:R2:W3:Y:S01]  /*0a30*/  MUFU.RCP R7, R10 ;  /* 0x0000000a00077308 */ /* 0x0004e20000001000 */
[----:B-1----:R-:W-:Y:S01]  /*0a40*/  FMUL R11, R8, R5 ;  /* 0x00000005080b7220 */ /* 0x002fe20000400000 */
[----:B------:R-:W-:-:S06]  /*0a50*/  FSEL R8, R4, 1, P5 ;  /* 0x3f80000004087808 */ /* 0x000fcc0002800000 */
[----:B------:R-:W1:Y:S01]  /*0a60*/  MUFU.RCP R6, R6 ;  /* 0x0000000600067308 */ /* 0x000e620000001000 */
[C---:B--2---:R-:W-:Y:S02]  /*0a70*/  FSEL R10, R4.reuse, 1, P4 ;  /* 0x3f800000040a7808 */ /* 0x044fe40002000000 */
[----:B------:R-:W-:Y:S01]  /*0a80*/  FSEL R5, R4, 1, P2 ;  /* 0x3f80000004057808 */ /* 0x000fe20001000000 */
[----:B------:R-:W-:Y:S02]  /*0a90*/  @!P1 FMUL R8, R8, 16777216 ;  /* 0x4b80000008089820 */ /* 0x000fe40000400000 */
[----:B------:R-:W-:Y:S02]  /*0aa0*/  @!P6 FMUL R10, R10, 16777216 ;  /* 0x4b8000000a0ae820 */ /* 0x000fe40000400000 */
[----:B------:R-:W-:Y:S01]  /*0ab0*/  @!P3 FMUL R5, R5, 16777216 ;  /* 0x4b8000000505b820 */ /* 0x000fe20000400000 */
[----:B0-----:R-:W-:Y:S01]  /*0ac0*/  FMUL R9, R9, R8 ;  /* 0x0000000809097220 */ /* 0x001fe20000400000 */
[----:B---3--:R-:W-:Y:S01]  /*0ad0*/  FMUL R10, R7, R10 ;  /* 0x0000000a070a7220 */ /* 0x008fe20000400000 */
[----:B------:R-:W-:Y:S01]  /*0ae0*/  ISETP.GE.AND P1, PT, R24, 0x100, PT ;  /* 0x000001001800780c */ /* 0x000fe20003f26270 */
[----:B-1----:R-:W-:Y:S01]  /*0af0*/  FMUL R8, R6, R5 ;  /* 0x0000000506087220 */ /* 0x002fe20000400000 */
[----:B------:R-:W-:Y:S01]  /*0b00*/  FMUL R2, R11, R2 ;  /* 0x000000020b027220 */ /* 0x000fe20000400000 */
[----:B------:R-:W-:Y:S01]  /*0b10*/  FMUL R3, R10, R3 ;  /* 0x000000030a037220 */ /* 0x000fe20000400000 */
[----:B------:R-:W-:Y:S01]  /*0b20*/  FMUL R28, R9, R28 ;  /* 0x0000001c091c7220 */ /* 0x000fe20000400000 */
[----:B------:R-:W-:Y:S01]  /*0b30*/  FMUL R29, R8, R29 ;  /* 0x0000001d081d7220 */ /* 0x000fe20000400000 */
[----:B------:R-:W-:-:S02]  /*0b40*/  CS2R R8, SRZ ;  /* 0x0000000000087805 */ /* 0x000fc4000001ff00 */
[----:B------:R-:W-:Y:S01]  /*0b50*/  CS2R R10, SRZ ;  /* 0x00000000000a7805 */ /* 0x000fe2000001ff00 */
[----:B------:R-:W-:Y:S01]  /*0b60*/  FMUL R17, R12, R17 ;  /* 0x000000110c117220 */ /* 0x000fe20000400000 */
[----:B------:R-:W-:Y:S01]  /*0b70*/  FMUL R18, R15, R18 ;  /* 0x000000120f127220 */ /* 0x000fe20000400000 */
[----:B------:R-:W-:Y:S02]  /*0b80*/  CS2R R12, SRZ ;  /* 0x00000000000c7805 */ /* 0x000fe4000001ff00 */
[----:B------:R-:W-:Y:S02]  /*0b90*/  CS2R R14, SRZ ;  /* 0x00000000000e7805 */ /* 0x000fe4000001ff00 */
[----:B------:R-:W-:Y:S02]  /*0ba0*/  CS2R R4, SRZ ;  /* 0x0000000000047805 */ /* 0x000fe4000001ff00 */
[----:B------:R-:W-:Y:S01]  /*0bb0*/  CS2R R6, SRZ ;  /* 0x0000000000067805 */ /* 0x000fe2000001ff00 */
[----:B------:R-:W2:Y:S04]  /*0bc0*/  @P0 LDG.E.EL.128 R8, desc[UR4][R34.64+-0x400] ;  /* 0xfffc000422080981 */ /* 0x000ea8000c2e1d00 */
[----:B------:R-:W3:Y:S04]  /*0bd0*/  @P0 LDG.E.EL.128 R12, desc[UR4][R36.64+-0x400] ;  /* 0xfffc0004240c0981 */ /* 0x000ee8000c2e1d00 */
[----:B------:R0:W4:Y:S01]  /*0be0*/  @!P1 LDG.E.EL.128 R4, desc[UR4][R26.64] ;  /* 0x000000041a049981 */ /* 0x000122000c2e1d00 */
[----:B------:R-:W-:Y:S01]  /*0bf0*/  FMUL R0, R19, R0 ;  /* 0x0000000013007220 */ /* 0x000fe20000400000 */
[----:B------:R-:W-:-:S02]  /*0c00*/  CS2R R20, SRZ ;  /* 0x0000000000147805 */ /* 0x000fc4000001ff00 */
[----:B------:R-:W-:Y:S02]  /*0c10*/  CS2R R22, SRZ ;  /* 0x0000000000167805 */ /* 0x000fe4000001ff00 */
[----:B------:R-:W-:-:S04]  /*0c20*/  CS2R R24, SRZ ;  /* 0x0000000000187805 */ /* 0x000fc8000001ff00 */
[----:B------:R-:W5:Y:S01]  /*0c30*/  @P0 LDG.E.EL.128 R20, desc[UR4][R36.64+-0x400] ;  /* 0xfffc000424140981 */ /* 0x000f62000c2e1d00 */
[----:B0-----:R-:W-:-:S06]  /*0c40*/  CS2R R26, SRZ ;  /* 0x00000000001a7805 */ /* 0x001fcc000001ff00 */
[----:B------:R-:W5:Y:S01]  /*0c50*/  @!P1 LDG.E.EL.128 R24, desc[UR4][R32.64] ;  /* 0x0000000420189981 */ /* 0x000f62000c2e1d00 */
[----:B--2---:R-:W-:Y:S02]  /*0c60*/  SEL R19, R8, RZ, P0 ;  /* 0x000000ff08137207 */ /* 0x004fe40000000000 */
[----:B------:R-:W-:Y:S02]  /*0c70*/  SEL R8, R9, RZ, P0 ;  /* 0x000000ff09087207 */ /* 0x000fe40000000000 */
[----:B---3--:R-:W-:Y:S02]  /*0c80*/  SEL R12, R12, RZ, P0 ;  /* 0x000000ff0c0c7207 */ /* 0x008fe40000000000 */
[----:B------:R-:W-:Y:S02]  /*0c90*/  SEL R9, R10, RZ, P0 ;  /* 0x000000ff0a097207 */ /* 0x000fe40000000000 */
[----:B------:R-:W-:Y:S02]  /*0ca0*/  SEL R13, R13, RZ, P0 ;  /* 0x000000ff0d0d7207 */ /* 0x000fe40000000000 */
[----:B------:R-:W-:-:S02]  /*0cb0*/  SEL R14, R14, RZ, P0 ;  /* 0x000000ff0e0e7207 */ /* 0x000fc40000000000 */
[----:B----4-:R-:W-:Y:S01]  /*0cc0*/  SEL R4, R4, RZ, !P1 ;  /* 0x000000ff04047207 */ /* 0x010fe20004800000 */
[----:B------:R-:W-:Y:S01]  /*0cd0*/  @P1 FFMA R4, R19, R16, R12 ;  /* 0x0000001013041223 */ /* 0x000fe2000000000c */
[----:B------:R-:W-:Y:S01]  /*0ce0*/  SEL R5, R5, RZ, !P1 ;  /* 0x000000ff05057207 */ /* 0x000fe20004800000 */
[----:B------:R-:W-:Y:S01]  /*0cf0*/  @P1 FFMA R5, R8, R17, R13 ;  /* 0x0000001108051223 */ /* 0x000fe2000000000d */
[----:B------:R-:W-:Y:S01]  /*0d00*/  SEL R6, R6, RZ, !P1 ;  /* 0x000000ff06067207 */ /* 0x000fe20004800000 */
[----:B------:R-:W-:Y:S01]  /*0d10*/  @P1 FFMA R6, R9, R18, R14 ;  /* 0x0000001209061223 */ /* 0x000fe2000000000e */
[----:B------:R-:W-:Y:S02]  /*0d20*/  CS2R R16, SRZ ;  /* 0x0000000000107805 */ /* 0x000fe4000001ff00 */
[----:B------:R-:W-:Y:S01]  /*0d30*/  CS2R R18, SRZ ;  /* 0x0000000000127805 */ /* 0x000fe2000001ff00 */
[----:B------:R-:W0:Y:S05]  /*0d40*/  LDC.64 R8, c[0x0][0x240] ;  /* 0x00009000ff087b82 */ /* 0x000e2a0000000a00 */
[----:B------:R-:W2:Y:S01]  /*0d50*/  @P0 LDG.E.EL.128 R16, desc[UR4][R34.64+-0x400] ;  /* 0xfffc000422100981 */ /* 0x000ea2000c2e1d00 */
[----:B------:R-:W-:-:S02]  /*0d60*/  SEL R11, R11, RZ, P0 ;  /* 0x000000ff0b0b7207 */ /* 0x000fc40000000000 */
[----:B------:R-:W-:Y:S02]  /*0d70*/  SEL R10, R15, RZ, P0 ;  /* 0x000000ff0f0a7207 */ /* 0x000fe40000000000 */
[----:B------:R-:W-:Y:S02]  /*0d80*/  SEL R7, R7, RZ, !P1 ;  /* 0x000000ff07077207 */ /* 0x000fe40004800000 */
[----:B-----5:R-:W-:Y:S01]  /*0d90*/  SEL R20, R20, RZ, P0 ;  /* 0x000000ff14147207 */ /* 0x020fe20000000000 */
[----:B------:R-:W-:Y:S01]  /*0da0*/  @P1 FFMA R7, R11, R0, R10 ;  /* 0x000000000b071223 */ /* 0x000fe2000000000a */
[----:B------:R-:W-:Y:S02]  /*0db0*/  SEL R21, R21, RZ, P0 ;  /* 0x000000ff15157207 */ /* 0x000fe40000000000 */
[----:B------:R-:W-:Y:S02]  /*0dc0*/  SEL R22, R22, RZ, P0 ;  /* 0x000000ff16167207 */ /* 0x000fe40000000000 */
[----:B------:R-:W-:-:S02]  /*0dd0*/  SEL R23, R23, RZ, P0 ;  /* 0x000000ff17177207 */ /* 0x000fc40000000000 */
[----:B------:R-:W-:Y:S02]  /*0de0*/  SEL R24, R24, RZ, !P1 ;  /* 0x000000ff18187207 */ /* 0x000fe40004800000 */
[----:B------:R-:W-:Y:S02]  /*0df0*/  SEL R25, R25, RZ, !P1 ;  /* 0x000000ff19197207 */ /* 0x000fe40004800000 */
[----:B------:R-:W-:Y:S02]  /*0e00*/  SEL R26, R26, RZ, !P1 ;  /* 0x000000ff1a1a7207 */ /* 0x000fe40004800000 */
[----:B------:R-:W-:Y:S02]  /*0e10*/  SEL R27, R27, RZ, !P1 ;  /* 0x000000ff1b1b7207 */ /* 0x000fe40004800000 */
[----:B------:R-:W-:Y:S02]  /*0e20*/  FSETP.GEU.AND P6, PT, R7, RZ, PT ;  /* 0x000000ff0700720b */ /* 0x000fe40003fce000 */
[----:B------:R-:W-:-:S02]  /*0e30*/  FSETP.GEU.AND P2, PT, R4, RZ, PT ;  /* 0x000000ff0400720b */ /* 0x000fc40003f4e000 */
[----:B------:R-:W-:Y:S01]  /*0e40*/  SEL R7, R7, RZ, P6 ;  /* 0x000000ff07077207 */ /* 0x000fe20003000000 */
[----:B0-----:R-:W-:Y:S01]  /*0e50*/  IMAD.WIDE R8, R30, 0x4, R8 ;  /* 0x000000041e087825 */ /* 0x001fe200078e0208 */
[----:B------:R-:W-:Y:S02]  /*0e60*/  SEL R4, R4, RZ, P2 ;  /* 0x000000ff04047207 */ /* 0x000fe40001000000 */
[----:B--2---:R-:W-:Y:S02]  /*0e70*/  SEL R11, R16, RZ, P0 ;  /* 0x000000ff100b7207 */ /* 0x004fe40000000000 */
[----:B------:R-:W-:Y:S02]  /*0e80*/  SEL R0, R17, RZ, P0 ;  /* 0x000000ff11007207 */ /* 0x000fe40000000000 */
[----:B------:R-:W-:Y:S02]  /*0e90*/  SEL R13, R18, RZ, P0 ;  /* 0x000000ff120d7207 */ /* 0x000fe40000000000 */
[----:B------:R-:W-:Y:S01]  /*0ea0*/  SEL R10, R19, RZ, P0 ;  /* 0x000000ff130a7207 */ /* 0x000fe20000000000 */
[----:B------:R-:W-:Y:S01]  /*0eb0*/  @P1 FFMA R24, R11, R2, R20 ;  /* 0x000000020b181223 */ /* 0x000fe20000000014 */
[----:B------:R-:W-:Y:S01]  /*0ec0*/  @P1 FFMA R25, R0, R3, R21 ;  /* 0x0000000300191223 */ /* 0x000fe20000000015 */
[----:B------:R-:W-:-:S02]  /*0ed0*/  @P1 FFMA R26, R13, R28, R22 ;  /* 0x0000001c0d1a1223 */ /* 0x000fc40000000016 */
[----:B------:R-:W-:Y:S01]  /*0ee0*/  @P1 FFMA R27, R10, R29, R23 ;  /* 0x0000001d0a1b1223 */ /* 0x000fe20000000017 */
[----:B------:R-:W-:Y:S02]  /*0ef0*/  FSETP.GEU.AND P0, PT, R6, RZ, PT ;  /* 0x000000ff0600720b */ /* 0x000fe40003f0e000 */
[----:B------:R-:W-:Y:S02]  /*0f00*/  FSETP.GEU.AND P1, PT, R5, RZ, PT ;  /* 0x000000ff0500720b */ /* 0x000fe40003f2e000 */
[----:B------:R-:W-:Y:S02]  /*0f10*/  FSETP.GEU.AND P3, PT, R27, RZ, PT ;  /* 0x000000ff1b00720b */ /* 0x000fe40003f6e000 */
[----:B------:R-:W-:Y:S02]  /*0f20*/  FSETP.GEU.AND P4, PT, R26, RZ, PT ;  /* 0x000000ff1a00720b */ /* 0x000fe40003f8e000 */
[----:B------:R-:W-:Y:S02]  /*0f30*/  FSETP.GEU.AND P5, PT, R25, RZ, PT ;  /* 0x000000ff1900720b */ /* 0x000fe40003fae000 */
[----:B------:R-:W-:-:S02]  /*0f40*/  FSETP.GEU.AND P6, PT, R24, RZ, PT ;  /* 0x000000ff1800720b */ /* 0x000fc40003fce000 */
[----:B------:R-:W-:Y:S02]  /*0f50*/  SEL R6, R6, RZ, P0 ;  /* 0x000000ff06067207 */ /* 0x000fe40000000000 */
[----:B------:R-:W-:Y:S02]  /*0f60*/  SEL R5, R5, RZ, P1 ;  /* 0x000000ff05057207 */ /* 0x000fe40000800000 */
[----:B------:R-:W-:Y:S02]  /*0f70*/  SEL R27, R27, RZ, P3 ;  /* 0x000000ff1b1b7207 */ /* 0x000fe40001800000 */
[----:B------:R-:W-:Y:S02]  /*0f80*/  SEL R26, R26, RZ, P4 ;  /* 0x000000ff1a1a7207 */ /* 0x000fe40002000000 */
[----:B------:R-:W-:Y:S02]  /*0f90*/  SEL R25, R25, RZ, P5 ;  /* 0x000000ff19197207 */ /* 0x000fe40002800000 */
[----:B------:R-:W-:Y:S01]  /*0fa0*/  SEL R24, R24, RZ, P6 ;  /* 0x000000ff18187207 */ /* 0x000fe20003000000 */
[----:B------:R-:W-:Y:S04]  /*0fb0*/  STG.E.128 desc[UR4][R8.64], R4 ;  /* 0x0000000408007986 */ /* 0x000fe8000c101d04 */
[----:B------:R-:W-:Y:S01]  /*0fc0*/  STG.E.128 desc[UR4][R8.64+0x800], R24 ;  /* 0x0008001808007986 */ /* 0x000fe2000c101d04 */
[----:B------:R-:W-:Y:S05]  /*0fd0*/  EXIT ;  /* 0x000000000000794d */ /* 0x000fea0003800000 */
.L_x_0:
[----:B------:R-:W-:-:S00]  /*0fe0*/  BRA `(.L_x_0) ;  /* 0xfffffffc00fc7947 */ /* 0x000fc0000383ffff */
[----:B------:R-:W-:-:S00]  /*0ff0*/  NOP ;  /* 0x0000000000007918 */ /* 0x000fc00000000000 */
        /* <DEDUP_REMOVED lines=8> */
.L_x_1:


//--------------------- .nv.global.init           --------------------------
	.section	.nv.global.init,"aw",@progbits
.nv.global.init:
	.type		_$_str,@object
	.size		_$_str,(_$_str_$_2 - _$_str)
_$_str:
        /*0000*/ 	.byte	0x5f, 0x5f, 0x43, 0x55, 0x44, 0x41, 0x5f, 0x46, 0x54, 0x5a, 0x00
	.type		_$_str_$_2,@object
	.size		_$_str_$_2,(.L_1 - _$_str_$_2)
_$_str_$_2:
        /*000b*/ 	.byte	0x5f, 0x5f, 0x43, 0x55, 0x44, 0x41, 0x5f, 0x50, 0x52, 0x45, 0x43, 0x5f, 0x53, 0x51, 0x52, 0x54
        /*001b*/ 	.byte	0x00
.L_1:


//--------------------- .nv.constant0.triton_poi_fused_cat_relu_16 --------------------------
	.section	.nv.constant0.triton_poi_fused_cat_relu_16,"a",@progbits
	.sectionflags	@""
	.align	4
.nv.constant0.triton_poi_fused_cat_relu_16:
	.zero		588
